//
// Generated by NVIDIA NVVM Compiler
//
// Compiler Build ID: CL-36424714
// Cuda compilation tools, release 13.0, V13.0.88
// Based on NVVM 20.0.0
//

.version 9.0
.target sm_100
.address_size 64

	// .globl	mass_batch_f32

.visible .entry mass_batch_f32(
	.param .u64 .ptr .align 1 mass_batch_f32_param_0,
	.param .u64 .ptr .align 1 mass_batch_f32_param_1,
	.param .u32 mass_batch_f32_param_2,
	.param .u32 mass_batch_f32_param_3,
	.param .u64 .ptr .align 1 mass_batch_f32_param_4,
	.param .u32 mass_batch_f32_param_5,
	.param .u64 .ptr .align 1 mass_batch_f32_param_6
)
{
	.reg .pred 	%p<7>;
	.reg .b32 	%r<22>;
	.reg .b32 	%f<7>;
	.reg .b64 	%rd<24>;
	.reg .b64 	%fd<4>;

	ld.param.u64 	%rd7, [mass_batch_f32_param_0];
	ld.param.u64 	%rd8, [mass_batch_f32_param_1];
	ld.param.u32 	%r9, [mass_batch_f32_param_2];
	ld.param.u32 	%r10, [mass_batch_f32_param_3];
	ld.param.u64 	%rd9, [mass_batch_f32_param_4];
	ld.param.u32 	%r11, [mass_batch_f32_param_5];
	ld.param.u64 	%rd10, [mass_batch_f32_param_6];
	mov.u32 	%r1, %ctaid.y;
	setp.ge.s32 	%p1, %r1, %r11;
	@%p1 bra 	$L__BB0_8;
	cvta.to.global.u64 	%rd11, %rd9;
	mul.wide.u32 	%rd12, %r1, 4;
	add.s64 	%rd13, %rd11, %rd12;
	ld.global.nc.u32 	%r12, [%rd13];
	cvt.s64.s32 	%rd1, %r12;
	setp.lt.s64 	%p2, %rd1, 1;
	@%p2 bra 	$L__BB0_8;
	mov.u32 	%r13, %ctaid.x;
	mov.u32 	%r2, %ntid.x;
	mov.u32 	%r14, %tid.x;
	mad.lo.s32 	%r21, %r13, %r2, %r14;
	setp.ge.s32 	%p3, %r21, %r9;
	@%p3 bra 	$L__BB0_8;
	cvta.to.global.u64 	%rd2, %rd7;
	cvta.to.global.u64 	%rd3, %rd8;
	cvta.to.global.u64 	%rd4, %rd10;
	mov.u32 	%r15, %nctaid.x;
	mul.lo.s32 	%r4, %r15, %r2;
	mul.lo.s32 	%r5, %r9, %r1;
	cvt.u32.u64 	%r16, %rd1;
	add.s32 	%r17, %r10, %r16;
	add.s32 	%r6, %r17, 15;
$L__BB0_4:
	setp.lt.s32 	%p4, %r21, %r6;
	mov.f32 	%f6, 0f7FFFFFFF;
	@%p4 bra 	$L__BB0_7;
	cvt.s64.s32 	%rd5, %r21;
	mul.wide.s32 	%rd14, %r21, 4;
	add.s64 	%rd15, %rd3, %rd14;
	ld.global.nc.u32 	%r18, [%rd15+4];
	sub.s64 	%rd6, %rd5, %rd1;
	shl.b64 	%rd16, %rd6, 2;
	add.s64 	%rd17, %rd3, %rd16;
	ld.global.nc.u32 	%r19, [%rd17+4];
	setp.ne.s32 	%p5, %r18, %r19;
	@%p5 bra 	$L__BB0_7;
	shl.b64 	%rd18, %rd5, 3;
	add.s64 	%rd19, %rd2, %rd18;
	ld.global.nc.f64 	%fd1, [%rd19+8];
	shl.b64 	%rd20, %rd6, 3;
	add.s64 	%rd21, %rd2, %rd20;
	ld.global.nc.f64 	%fd2, [%rd21+8];
	sub.f64 	%fd3, %fd1, %fd2;
	cvt.rn.f32.f64 	%f6, %fd3;
$L__BB0_7:
	add.s32 	%r20, %r21, %r5;
	mul.wide.s32 	%rd22, %r20, 4;
	add.s64 	%rd23, %rd4, %rd22;
	st.global.f32 	[%rd23], %f6;
	add.s32 	%r21, %r21, %r4;
	setp.lt.s32 	%p6, %r21, %r9;
	@%p6 bra 	$L__BB0_4;
$L__BB0_8:
	ret;

}
	// .globl	mass_many_series_one_param_time_major_f32
.visible .entry mass_many_series_one_param_time_major_f32(
	.param .u64 .ptr .align 1 mass_many_series_one_param_time_major_f32_param_0,
	.param .u64 .ptr .align 1 mass_many_series_one_param_time_major_f32_param_1,
	.param .u32 mass_many_series_one_param_time_major_f32_param_2,
	.param .u32 mass_many_series_one_param_time_major_f32_param_3,
	.param .u32 mass_many_series_one_param_time_major_f32_param_4,
	.param .u64 .ptr .align 1 mass_many_series_one_param_time_major_f32_param_5,
	.param .u64 .ptr .align 1 mass_many_series_one_param_time_major_f32_param_6
)
{
	.reg .pred 	%p<6>;
	.reg .b32 	%r<23>;
	.reg .b32 	%f<7>;
	.reg .b64 	%rd<21>;
	.reg .b64 	%fd<4>;

	ld.param.u64 	%rd4, [mass_many_series_one_param_time_major_f32_param_0];
	ld.param.u64 	%rd5, [mass_many_series_one_param_time_major_f32_param_1];
	ld.param.u32 	%r11, [mass_many_series_one_param_time_major_f32_param_2];
	ld.param.u32 	%r12, [mass_many_series_one_param_time_major_f32_param_3];
	ld.param.u32 	%r13, [mass_many_series_one_param_time_major_f32_param_4];
	ld.param.u64 	%rd6, [mass_many_series_one_param_time_major_f32_param_5];
	ld.param.u64 	%rd7, [mass_many_series_one_param_time_major_f32_param_6];
	mov.u32 	%r1, %ctaid.y;
	setp.ge.s32 	%p1, %r1, %r12;
	@%p1 bra 	$L__BB1_7;
	cvta.to.global.u64 	%rd8, %rd6;
	mul.wide.u32 	%rd9, %r1, 4;
	add.s64 	%rd10, %rd8, %rd9;
	ld.global.nc.u32 	%r2, [%rd10];
	mov.u32 	%r14, %ctaid.x;
	mov.u32 	%r3, %ntid.x;
	mov.u32 	%r15, %tid.x;
	mad.lo.s32 	%r22, %r14, %r3, %r15;
	setp.ge.s32 	%p2, %r22, %r13;
	@%p2 bra 	$L__BB1_7;
	cvta.to.global.u64 	%rd1, %rd4;
	cvta.to.global.u64 	%rd2, %rd5;
	cvta.to.global.u64 	%rd3, %rd7;
	mov.u32 	%r16, %nctaid.x;
	mul.lo.s32 	%r5, %r16, %r3;
	add.s32 	%r17, %r11, %r2;
	add.s32 	%r6, %r17, 15;
$L__BB1_3:
	mad.lo.s32 	%r8, %r22, %r12, %r1;
	setp.lt.s32 	%p3, %r22, %r6;
	mov.f32 	%f6, 0f7FFFFFFF;
	@%p3 bra 	$L__BB1_6;
	sub.s32 	%r18, %r22, %r11;
	mad.lo.s32 	%r19, %r12, %r18, %r12;
	add.s32 	%r9, %r19, %r1;
	mul.wide.s32 	%rd11, %r8, 4;
	add.s64 	%rd12, %rd2, %rd11;
	ld.global.nc.u32 	%r20, [%rd12+4];
	mul.wide.s32 	%rd13, %r9, 4;
	add.s64 	%rd14, %rd2, %rd13;
	ld.global.nc.u32 	%r21, [%rd14];
	setp.ne.s32 	%p4, %r20, %r21;
	@%p4 bra 	$L__BB1_6;
	mul.wide.s32 	%rd15, %r8, 8;
	add.s64 	%rd16, %rd1, %rd15;
	ld.global.nc.f64 	%fd1, [%rd16+8];
	mul.wide.s32 	%rd17, %r9, 8;
	add.s64 	%rd18, %rd1, %rd17;
	ld.global.nc.f64 	%fd2, [%rd18];
	sub.f64 	%fd3, %fd1, %fd2;
	cvt.rn.f32.f64 	%f6, %fd3;
$L__BB1_6:
	mul.wide.s32 	%rd19, %r8, 4;
	add.s64 	%rd20, %rd3, %rd19;
	st.global.f32 	[%rd20], %f6;
	add.s32 	%r22, %r22, %r5;
	setp.lt.s32 	%p5, %r22, %r13;
	@%p5 bra 	$L__BB1_3;
$L__BB1_7:
	ret;

}


// ===== COMPILED SASS (sm_100) =====

	.target	sm_100

	.elftype	@"ET_EXEC"


//--------------------- .note.nv.tkinfo           --------------------------
	.section	.note.nv.tkinfo,"",@"SHT_NOTE"
	.sectionflags	@"SHF_NOTE_NV_TKINFO"
	.tkinfo
        /*0018*/ 	.word	0x00000002
        /*0030*/ 	.string	""
        /*0030*/ 	.string	"ptxas"
        /*0030*/ 	.string	"Cuda compilation tools, release 13.0, V13.0.88"
        /*0030*/ 	.string	"Build cuda_13.0.r13.0/compiler.36424714_0"
        /*0030*/ 	.string	"-arch sm_100 -m 64 "



//--------------------- .note.nv.cuinfo           --------------------------
	.section	.note.nv.cuinfo,"",@"SHT_NOTE"
	.sectionflags	@"SHF_NOTE_NV_CUINFO"
        /*0018*/ 	.short	0x0002
        /*001a*/ 	.short	0x0064
        /*001c*/ 	.short	0x0082
	.zero		2


//--------------------- .nv.info                  --------------------------
	.section	.nv.info,"",@"SHT_CUDA_INFO"
	.align	4


	//----- nvinfo : EIATTR_REGCOUNT
	.align		4
        /*0000*/ 	.byte	0x04, 0x2f
        /*0002*/ 	.short	(.L_1 - .L_0)
	.align		4
.L_0:
        /*0004*/ 	.word	index@(mass_batch_f32)
        /*0008*/ 	.word	0x00000017


	//----- nvinfo : EIATTR_FRAME_SIZE
	.align		4
.L_1:
        /*000c*/ 	.byte	0x04, 0x11
        /*000e*/ 	.short	(.L_3 - .L_2)
	.align		4
.L_2:
        /*0010*/ 	.word	index@(mass_batch_f32)
        /*0014*/ 	.word	0x00000000


	//----- nvinfo : EIATTR_REGCOUNT
	.align		4
.L_3:
        /*0018*/ 	.byte	0x04, 0x2f
        /*001a*/ 	.short	(.L_5 - .L_4)
	.align		4
.L_4:
        /*001c*/ 	.word	index@(mass_many_series_one_param_time_major_f32)
        /*0020*/ 	.word	0x0000001a


	//----- nvinfo : EIATTR_FRAME_SIZE
	.align		4
.L_5:
        /*0024*/ 	.byte	0x04, 0x11
        /*0026*/ 	.short	(.L_7 - .L_6)
	.align		4
.L_6:
        /*0028*/ 	.word	index@(mass_many_series_one_param_time_major_f32)
        /*002c*/ 	.word	0x00000000


	//----- nvinfo : EIATTR_MIN_STACK_SIZE
	.align		4
.L_7:
        /*0030*/ 	.byte	0x04, 0x12
        /*0032*/ 	.short	(.L_9 - .L_8)
	.align		4
.L_8:
        /*0034*/ 	.word	index@(mass_many_series_one_param_time_major_f32)
        /*0038*/ 	.word	0x00000000


	//----- nvinfo : EIATTR_MIN_STACK_SIZE
	.align		4
.L_9:
        /*003c*/ 	.byte	0x04, 0x12
        /*003e*/ 	.short	(.L_11 - .L_10)
	.align		4
.L_10:
        /*0040*/ 	.word	index@(mass_batch_f32)
        /*0044*/ 	.word	0x00000000
.L_11:


//--------------------- .nv.compat                --------------------------
	.section	.nv.compat,"",@"SHT_CUDA_COMPAT_INFO"
	.align	4
        /*0000*/ 	.byte	0x02, 0x09, 0x00, 0x00, 0x02, 0x02, 0x01, 0x00, 0x02, 0x05, 0x05, 0x00, 0x03, 0x07, 0x01, 0x01
        /*0010*/ 	.byte	0x02, 0x03, 0x00, 0x00, 0x02, 0x06, 0x01, 0x00, 0x04, 0x0b, 0x08, 0x00, 0x01, 0x00, 0x00, 0x00
        /*0020*/ 	.byte	0x00, 0x00, 0x00, 0x00


//--------------------- .nv.info.mass_many_series_one_param_time_major_f32 --------------------------
	.section	.nv.info.mass_many_series_one_param_time_major_f32,"",@"SHT_CUDA_INFO"
	.sectionflags	@""
	.align	4


	//----- nvinfo : EIATTR_CUDA_API_VERSION
	.align		4
        /*0000*/ 	.byte	0x04, 0x37
        /*0002*/ 	.short	(.L_13 - .L_12)
.L_12:
        /*0004*/ 	.word	0x00000082


	//----- nvinfo : EIATTR_KPARAM_INFO
	.align		4
.L_13:
        /*0008*/ 	.byte	0x04, 0x17
        /*000a*/ 	.short	(.L_15 - .L_14)
.L_14:
        /*000c*/ 	.word	0x00000000
        /*0010*/ 	.short	0x0006
        /*0012*/ 	.short	0x0028
        /*0014*/ 	.byte	0x00, 0xf5, 0x21, 0x00


	//----- nvinfo : EIATTR_KPARAM_INFO
	.align		4
.L_15:
        /*0018*/ 	.byte	0x04, 0x17
        /*001a*/ 	.short	(.L_17 - .L_16)
.L_16:
        /*001c*/ 	.word	0x00000000
        /*0020*/ 	.short	0x0005
        /*0022*/ 	.short	0x0020
        /*0024*/ 	.byte	0x00, 0xf5, 0x21, 0x00


	//----- nvinfo : EIATTR_KPARAM_INFO
	.align		4
.L_17:
        /*0028*/ 	.byte	0x04, 0x17
        /*002a*/ 	.short	(.L_19 - .L_18)
.L_18:
        /*002c*/ 	.word	0x00000000
        /*0030*/ 	.short	0x0004
        /*0032*/ 	.short	0x0018
        /*0034*/ 	.byte	0x00, 0xf0, 0x11, 0x00


	//----- nvinfo : EIATTR_KPARAM_INFO
	.align		4
.L_19:
        /*0038*/ 	.byte	0x04, 0x17
        /*003a*/ 	.short	(.L_21 - .L_20)
.L_20:
        /*003c*/ 	.word	0x00000000
        /*0040*/ 	.short	0x0003
        /*0042*/ 	.short	0x0014
        /*0044*/ 	.byte	0x00, 0xf0, 0x11, 0x00


	//----- nvinfo : EIATTR_KPARAM_INFO
	.align		4
.L_21:
        /*0048*/ 	.byte	0x04, 0x17
        /*004a*/ 	.short	(.L_23 - .L_22)
.L_22:
        /*004c*/ 	.word	0x00000000
        /*0050*/ 	.short	0x0002
        /*0052*/ 	.short	0x0010
        /*0054*/ 	.byte	0x00, 0xf0, 0x11, 0x00


	//----- nvinfo : EIATTR_KPARAM_INFO
	.align		4
.L_23:
        /*0058*/ 	.byte	0x04, 0x17
        /*005a*/ 	.short	(.L_25 - .L_24)
.L_24:
        /*005c*/ 	.word	0x00000000
        /*0060*/ 	.short	0x0001
        /*0062*/ 	.short	0x0008
        /*0064*/ 	.byte	0x00, 0xf5, 0x21, 0x00


	//----- nvinfo : EIATTR_KPARAM_INFO
	.align		4
.L_25:
        /*0068*/ 	.byte	0x04, 0x17
        /*006a*/ 	.short	(.L_27 - .L_26)
.L_26:
        /*006c*/ 	.word	0x00000000
        /*0070*/ 	.short	0x0000
        /*0072*/ 	.short	0x0000
        /*0074*/ 	.byte	0x00, 0xf5, 0x21, 0x00


	//----- nvinfo : EIATTR_SPARSE_MMA_MASK
	.align		4
.L_27:
        /*0078*/ 	.byte	0x03, 0x50
        /*007a*/ 	.short	0x0000


	//----- nvinfo : EIATTR_MAXREG_COUNT
	.align		4
        /*007c*/ 	.byte	0x03, 0x1b
        /*007e*/ 	.short	0x00ff


	//----- nvinfo : EIATTR_MERCURY_ISA_VERSION
	.align		4
        /*0080*/ 	.byte	0x03, 0x5f
        /*0082*/ 	.short	0x0101


	//----- nvinfo : EIATTR_VRC_CTA_INIT_COUNT
	.align		4
        /*0084*/ 	.byte	0x02, 0x4a
	.zero		1
	.zero		1


	//----- nvinfo : EIATTR_EXIT_INSTR_OFFSETS
	.align		4
        /*0088*/ 	.byte	0x04, 0x1c
        /*008a*/ 	.short	(.L_29 - .L_28)


	//   ....[0]....
.L_28:
        /*008c*/ 	.word	0x00000040


	//   ....[1]....
        /*0090*/ 	.word	0x000000b0


	//   ....[2]....
        /*0094*/ 	.word	0x00000340


	//----- nvinfo : EIATTR_CRS_STACK_SIZE
	.align		4
.L_29:
        /*0098*/ 	.byte	0x04, 0x1e
        /*009a*/ 	.short	(.L_31 - .L_30)
.L_30:
        /*009c*/ 	.word	0x00000000


	//----- nvinfo : EIATTR_CBANK_PARAM_SIZE
	.align		4
.L_31:
        /*00a0*/ 	.byte	0x03, 0x19
        /*00a2*/ 	.short	0x0030


	//----- nvinfo : EIATTR_PARAM_CBANK
	.align		4
        /*00a4*/ 	.byte	0x04, 0x0a
        /*00a6*/ 	.short	(.L_33 - .L_32)
	.align		4
.L_32:
        /*00a8*/ 	.word	index@(.nv.constant0.mass_many_series_one_param_time_major_f32)
        /*00ac*/ 	.short	0x0380
        /*00ae*/ 	.short	0x0030


	//----- nvinfo : EIATTR_SW_WAR
	.align		4
.L_33:
        /*00b0*/ 	.byte	0x04, 0x36
        /*00b2*/ 	.short	(.L_35 - .L_34)
.L_34:
        /*00b4*/ 	.word	0x00000008
.L_35:


//--------------------- .nv.info.mass_batch_f32   --------------------------
	.section	.nv.info.mass_batch_f32,"",@"SHT_CUDA_INFO"
	.sectionflags	@""
	.align	4


	//----- nvinfo : EIATTR_CUDA_API_VERSION
	.align		4
        /*0000*/ 	.byte	0x04, 0x37
        /*0002*/ 	.short	(.L_37 - .L_36)
.L_36:
        /*0004*/ 	.word	0x00000082


	//----- nvinfo : EIATTR_KPARAM_INFO
	.align		4
.L_37:
        /*0008*/ 	.byte	0x04, 0x17
        /*000a*/ 	.short	(.L_39 - .L_38)
.L_38:
        /*000c*/ 	.word	0x00000000
        /*0010*/ 	.short	0x0006
        /*0012*/ 	.short	0x0028
        /*0014*/ 	.byte	0x00, 0xf5, 0x21, 0x00


	//----- nvinfo : EIATTR_KPARAM_INFO
	.align		4
.L_39:
        /*0018*/ 	.byte	0x04, 0x17
        /*001a*/ 	.short	(.L_41 - .L_40)
.L_40:
        /*001c*/ 	.word	0x00000000
        /*0020*/ 	.short	0x0005
        /*0022*/ 	.short	0x0020
        /*0024*/ 	.byte	0x00, 0xf0, 0x11, 0x00


	//----- nvinfo : EIATTR_KPARAM_INFO
	.align		4
.L_41:
        /*0028*/ 	.byte	0x04, 0x17
        /*002a*/ 	.short	(.L_43 - .L_42)
.L_42:
        /*002c*/ 	.word	0x00000000
        /*0030*/ 	.short	0x0004
        /*0032*/ 	.short	0x0018
        /*0034*/ 	.byte	0x00, 0xf5, 0x21, 0x00


	//----- nvinfo : EIATTR_KPARAM_INFO
	.align		4
.L_43:
        /*0038*/ 	.byte	0x04, 0x17
        /*003a*/ 	.short	(.L_45 - .L_44)
.L_44:
        /*003c*/ 	.word	0x00000000
        /*0040*/ 	.short	0x0003
        /*0042*/ 	.short	0x0014
        /*0044*/ 	.byte	0x00, 0xf0, 0x11, 0x00


	//----- nvinfo : EIATTR_KPARAM_INFO
	.align		4
.L_45:
        /*0048*/ 	.byte	0x04, 0x17
        /*004a*/ 	.short	(.L_47 - .L_46)
.L_46:
        /*004c*/ 	.word	0x00000000
        /*0050*/ 	.short	0x0002
        /*0052*/ 	.short	0x0010
        /*0054*/ 	.byte	0x00, 0xf0, 0x11, 0x00


	//----- nvinfo : EIATTR_KPARAM_INFO
	.align		4
.L_47:
        /*0058*/ 	.byte	0x04, 0x17
        /*005a*/ 	.short	(.L_49 - .L_48)
.L_48:
        /*005c*/ 	.word	0x00000000
        /*0060*/ 	.short	0x0001
        /*0062*/ 	.short	0x0008
        /*0064*/ 	.byte	0x00, 0xf5, 0x21, 0x00


	//----- nvinfo : EIATTR_KPARAM_INFO
	.align		4
.L_49:
        /*0068*/ 	.byte	0x04, 0x17
        /*006a*/ 	.short	(.L_51 - .L_50)
.L_50:
        /*006c*/ 	.word	0x00000000
        /*0070*/ 	.short	0x0000
        /*0072*/ 	.short	0x0000
        /*0074*/ 	.byte	0x00, 0xf5, 0x21, 0x00


	//----- nvinfo : EIATTR_SPARSE_MMA_MASK
	.align		4
.L_51:
        /*0078*/ 	.byte	0x03, 0x50
        /*007a*/ 	.short	0x0000


	//----- nvinfo : EIATTR_MAXREG_COUNT
	.align		4
        /*007c*/ 	.byte	0x03, 0x1b
        /*007e*/ 	.short	0x00ff


	//----- nvinfo : EIATTR_MERCURY_ISA_VERSION
	.align		4
        /*0080*/ 	.byte	0x03, 0x5f
        /*0082*/ 	.short	0x0101


	//----- nvinfo : EIATTR_VRC_CTA_INIT_COUNT
	.align		4
        /*0084*/ 	.byte	0x02, 0x4a
	.zero		1
	.zero		1


	//----- nvinfo : EIATTR_EXIT_INSTR_OFFSETS
	.align		4
        /*0088*/ 	.byte	0x04, 0x1c
        /*008a*/ 	.short	(.L_53 - .L_52)


	//   ....[0]....
.L_52:
        /*008c*/ 	.word	0x00000040


	//   ....[1]....
        /*0090*/ 	.word	0x000000c0


	//   ....[2]....
        /*0094*/ 	.word	0x00000130


	//   ....[3]....
        /*0098*/ 	.word	0x000003a0


	//----- nvinfo : EIATTR_CRS_STACK_SIZE
	.align		4
.L_53:
        /*009c*/ 	.byte	0x04, 0x1e
        /*009e*/ 	.short	(.L_55 - .L_54)
.L_54:
        /*00a0*/ 	.word	0x00000000


	//----- nvinfo : EIATTR_CBANK_PARAM_SIZE
	.align		4
.L_55:
        /*00a4*/ 	.byte	0x03, 0x19
        /*00a6*/ 	.short	0x0030


	//----- nvinfo : EIATTR_PARAM_CBANK
	.align		4
        /*00a8*/ 	.byte	0x04, 0x0a
        /*00aa*/ 	.short	(.L_57 - .L_56)
	.align		4
.L_56:
        /*00ac*/ 	.word	index@(.nv.constant0.mass_batch_f32)
        /*00b0*/ 	.short	0x0380
        /*00b2*/ 	.short	0x0030


	//----- nvinfo : EIATTR_SW_WAR
	.align		4
.L_57:
        /*00b4*/ 	.byte	0x04, 0x36
        /*00b6*/ 	.short	(.L_59 - .L_58)
.L_58:
        /*00b8*/ 	.word	0x00000008
.L_59:


//--------------------- .nv.callgraph             --------------------------
	.section	.nv.callgraph,"",@"SHT_CUDA_CALLGRAPH"
	.align	4
	.sectionentsize	8
	.align		4
        /*0000*/ 	.word	0x00000000
	.align		4
        /*0004*/ 	.word	0xffffffff
	.align		4
        /*0008*/ 	.word	0x00000000
	.align		4
        /*000c*/ 	.word	0xfffffffe
	.align		4
        /*0010*/ 	.word	0x00000000
	.align		4
        /*0014*/ 	.word	0xfffffffd
	.align		4
        /*0018*/ 	.word	0x00000000
	.align		4
        /*001c*/ 	.word	0xfffffffc


//--------------------- .text.mass_many_series_one_param_time_major_f32 --------------------------
	.section	.text.mass_many_series_one_param_time_major_f32,"ax",@progbits
	.align	128
        .global         mass_many_series_one_param_time_major_f32
        .type           mass_many_series_one_param_time_major_f32,@function
        .size           mass_many_series_one_param_time_major_f32,(.L_x_8 - mass_many_series_one_param_time_major_f32)
        .other          mass_many_series_one_param_time_major_f32,@"STO_CUDA_ENTRY STV_DEFAULT"
mass_many_series_one_param_time_major_f32:
.text.mass_many_series_one_param_time_major_f32:
[----:B------:R-:W-:Y:S01]  /*0000*/  LDC R1, c[0x0][0x37c] ;  /* 0x0000df00ff017b82 */ /* 0x000fe20000000800 */
[----:B------:R-:W0:Y:S01]  /*0010*/  S2R R0, SR_CTAID.Y ;  /* 0x0000000000007919 */ /* 0x000e220000002600 */
[----:B------:R-:W0:Y:S02]  /*0020*/  LDCU UR4, c[0x0][0x394] ;  /* 0x00007280ff0477ac */ /* 0x000e240008000800 */
[----:B0-----:R-:W-:-:S13]  /*0030*/  ISETP.GE.AND P0, PT, R0, UR4, PT ;  /* 0x0000000400007c0c */ /* 0x001fda000bf06270 */
[----:B------:R-:W-:Y:S05]  /*0040*/  @P0 EXIT ;  /* 0x000000000000094d */ /* 0x000fea0003800000 */
[----:B------:R-:W0:Y:S01]  /*0050*/  S2R R13, SR_TID.X ;  /* 0x00000000000d7919 */ /* 0x000e220000002100 */
[----:B------:R-:W0:Y:S01]  /*0060*/  S2UR UR4, SR_CTAID.X ;  /* 0x00000000000479c3 */ /* 0x000e220000002500 */
[----:B------:R-:W1:Y:S07]  /*0070*/  LDCU UR5, c[0x0][0x398] ;  /* 0x00007300ff0577ac */ /* 0x000e6e0008000800 */
[----:B------:R-:W0:Y:S02]  /*0080*/  LDC R12, c[0x0][0x360] ;  /* 0x0000d800ff0c7b82 */ /* 0x000e240000000800 */
[----:B0-----:R-:W-:-:S05]  /*0090*/  IMAD R13, R12, UR4, R13 ;  /* 0x000000040c0d7c24 */ /* 0x001fca000f8e020d */
[----:B-1----:R-:W-:-:S13]  /*00a0*/  ISETP.GE.AND P0, PT, R13, UR5, PT ;  /* 0x000000050d007c0c */ /* 0x002fda000bf06270 */
[----:B------:R-:W-:Y:S05]  /*00b0*/  @P0 EXIT ;  /* 0x000000000000094d */ /* 0x000fea0003800000 */
[----:B------:R-:W0:Y:S01]  /*00c0*/  LDC.64 R8, c[0x0][0x3a0] ;  /* 0x0000e800ff087b82 */ /* 0x000e220000000a00 */
[----:B------:R-:W1:Y:S07]  /*00d0*/  LDCU.64 UR4, c[0x0][0x358] ;  /* 0x00006b00ff0477ac */ /* 0x000e6e0008000a00 */
[----:B------:R-:W2:Y:S01]  /*00e0*/  LDC R15, c[0x0][0x390] ;  /* 0x0000e400ff0f7b82 */ /* 0x000ea20000000800 */
[----:B------:R-:W3:Y:S01]  /*00f0*/  LDCU UR6, c[0x0][0x370] ;  /* 0x00006e00ff0677ac */ /* 0x000ee20008000800 */
[----:B------:R-:W4:Y:S06]  /*0100*/  LDCU UR7, c[0x0][0x390] ;  /* 0x00007200ff0777ac */ /* 0x000f2c0008000800 */
[----:B------:R-:W2:Y:S01]  /*0110*/  LDC R11, c[0x0][0x394] ;  /* 0x0000e500ff0b7b82 */ /* 0x000ea20000000800 */
[----:B------:R-:W0:Y:S02]  /*0120*/  LDCU UR8, c[0x0][0x398] ;  /* 0x00007300ff0877ac */ /* 0x000e240008000800 */
[----:B0-----:R-:W-:-:S05]  /*0130*/  IMAD.WIDE.U32 R8, R0, 0x4, R8 ;  /* 0x0000000400087825 */ /* 0x001fca00078e0008 */
[----:B------:R-:W0:Y:S01]  /*0140*/  LDC.64 R2, c[0x0][0x388] ;  /* 0x0000e200ff027b82 */ /* 0x000e220000000a00 */
[----:B-1----:R-:W2:Y:S01]  /*0150*/  LDG.E.CONSTANT R8, desc[UR4][R8.64] ;  /* 0x0000000408087981 */ /* 0x002ea2000c1e9900 */
[----:B---3--:R-:W-:-:S06]  /*0160*/  IMAD R12, R12, UR6, RZ ;  /* 0x000000060c0c7c24 */ /* 0x008fcc000f8e02ff */
[----:B------:R-:W1:Y:S08]  /*0170*/  LDC.64 R4, c[0x0][0x380] ;  /* 0x0000e000ff047b82 */ /* 0x000e700000000a00 */
[----:B------:R-:W3:Y:S02]  /*0180*/  LDC.64 R6, c[0x0][0x3a8] ;  /* 0x0000ea00ff067b82 */ /* 0x000ee40000000a00 */
[----:B01234-:R-:W-:-:S07]  /*0190*/  IADD3 R10, PT, PT, R8, 0xf, R15 ;  /* 0x0000000f080a7810 */ /* 0x01ffce0007ffe00f */
.L_x_2:
[C---:B------:R-:W-:Y:S01]  /*01a0*/  ISETP.GE.AND P0, PT, R13.reuse, R10, PT ;  /* 0x0000000a0d00720c */ /* 0x040fe20003f06270 */
[----:B------:R-:W-:Y:S01]  /*01b0*/  IMAD R21, R13, R11, R0 ;  /* 0x0000000b0d157224 */ /* 0x000fe200078e0200 */
[----:B------:R-:W-:Y:S01]  /*01c0*/  BSSY.RECONVERGENT B0, `(.L_x_0) ;  /* 0x0000013000007945 */ /* 0x000fe20003800200 */
[----:B------:R-:W-:Y:S02]  /*01d0*/  MOV R19, 0x7fffffff ;  /* 0x7fffffff00137802 */ /* 0x000fe40000000f00 */
[----:B------:R-:W-:-:S08]  /*01e0*/  IMAD.WIDE R8, R21, 0x4, R6 ;  /* 0x0000000415087825 */ /* 0x000fd000078e0206 */
[----:B0-----:R-:W-:Y:S05]  /*01f0*/  @!P0 BRA `(.L_x_1) ;  /* 0x00000000003c8947 */ /* 0x001fea0003800000 */
[----:B------:R-:W-:Y:S01]  /*0200*/  IADD3 R14, PT, PT, R13, -UR7, RZ ;  /* 0x800000070d0e7c10 */ /* 0x000fe2000fffe0ff */
[----:B------:R-:W-:-:S04]  /*0210*/  IMAD.WIDE R16, R21, 0x4, R2 ;  /* 0x0000000415107825 */ /* 0x000fc800078e0202 */
[----:B------:R-:W-:Y:S02]  /*0220*/  IMAD R15, R14, R11, R11 ;  /* 0x0000000b0e0f7224 */ /* 0x000fe400078e020b */
[----:B------:R-:W2:Y:S03]  /*0230*/  LDG.E.CONSTANT R16, desc[UR4][R16.64+0x4] ;  /* 0x0000040410107981 */ /* 0x000ea6000c1e9900 */
[----:B------:R-:W-:-:S05]  /*0240*/  IADD3 R23, PT, PT, R15, R0, RZ ;  /* 0x000000000f177210 */ /* 0x000fca0007ffe0ff */
[----:B------:R-:W-:-:S06]  /*0250*/  IMAD.WIDE R14, R23, 0x4, R2 ;  /* 0x00000004170e7825 */ /* 0x000fcc00078e0202 */
[----:B------:R-:W2:Y:S02]  /*0260*/  LDG.E.CONSTANT R15, desc[UR4][R14.64] ;  /* 0x000000040e0f7981 */ /* 0x000ea4000c1e9900 */
[----:B--2---:R-:W-:-:S13]  /*0270*/  ISETP.NE.AND P0, PT, R16, R15, PT ;  /* 0x0000000f1000720c */ /* 0x004fda0003f05270 */
[----:B------:R-:W-:Y:S05]  /*0280*/  @P0 BRA `(.L_x_1) ;  /* 0x0000000000180947 */ /* 0x000fea0003800000 */
[----:B------:R-:W-:-:S04]  /*0290*/  IMAD.WIDE R16, R23, 0x8, R4 ;  /* 0x0000000817107825 */ /* 0x000fc800078e0204 */
[----:B------:R-:W-:Y:S02]  /*02a0*/  IMAD.WIDE R14, R21, 0x8, R4 ;  /* 0x00000008150e7825 */ /* 0x000fe400078e0204 */
[----:B------:R-:W2:Y:S04]  /*02b0*/  LDG.E.64.CONSTANT R16, desc[UR4][R16.64] ;  /* 0x0000000410107981 */ /* 0x000ea8000c1e9b00 */
[----:B------:R-:W2:Y:S02]  /*02c0*/  LDG.E.64.CONSTANT R14, desc[UR4][R14.64+0x8] ;  /* 0x000008040e0e7981 */ /* 0x000ea4000c1e9b00 */
[----:B--2---:R-:W-:-:S10]  /*02d0*/  DADD R18, R14, -R16 ;  /* 0x000000000e127229 */ /* 0x004fd40000000810 */
[----:B------:R0:W1:Y:S02]  /*02e0*/  F2F.F32.F64 R19, R18 ;  /* 0x0000001200137310 */ /* 0x0000640000301000 */
.L_x_1:
[----:B------:R-:W-:Y:S05]  /*02f0*/  BSYNC.RECONVERGENT B0 ;  /* 0x0000000000007941 */ /* 0x000fea0003800200 */
.L_x_0:
[----:B-1----:R1:W-:Y:S01]  /*0300*/  STG.E desc[UR4][R8.64], R19 ;  /* 0x0000001308007986 */ /* 0x0023e2000c101904 */
[----:B------:R-:W-:-:S04]  /*0310*/  IADD3 R13, PT, PT, R12, R13, RZ ;  /* 0x0000000d0c0d7210 */ /* 0x000fc80007ffe0ff */
[----:B------:R-:W-:-:S13]  /*0320*/  ISETP.GE.AND P0, PT, R13, UR8, PT ;  /* 0x000000080d007c0c */ /* 0x000fda000bf06270 */
[----:B-1----:R-:W-:Y:S05]  /*0330*/  @!P0 BRA `(.L_x_2) ;  /* 0xfffffffc00988947 */ /* 0x002fea000383ffff */
[----:B------:R-:W-:Y:S05]  /*0340*/  EXIT ;  /* 0x000000000000794d */ /* 0x000fea0003800000 */
.L_x_3:
[----:B------:R-:W-:-:S00]  /*0350*/  BRA `(.L_x_3) ;  /* 0xfffffffc00fc7947 */ /* 0x000fc0000383ffff */
[----:B------:R-:W-:-:S00]  /*0360*/  NOP ;  /* 0x0000000000007918 */ /* 0x000fc00000000000 */
        /* <DEDUP_REMOVED lines=9> */
.L_x_8:


//--------------------- .text.mass_batch_f32      --------------------------
	.section	.text.mass_batch_f32,"ax",@progbits
	.align	128
        .global         mass_batch_f32
        .type           mass_batch_f32,@function
        .size           mass_batch_f32,(.L_x_9 - mass_batch_f32)
        .other          mass_batch_f32,@"STO_CUDA_ENTRY STV_DEFAULT"
mass_batch_f32:
.text.mass_batch_f32:
[----:B------:R-:W-:Y:S01]  /*0000*/  LDC R1, c[0x0][0x37c] ;  /* 0x0000df00ff017b82 */ /* 0x000fe20000000800 */
[----:B------:R-:W0:Y:S01]  /*0010*/  S2R R0, SR_CTAID.Y ;  /* 0x0000000000007919 */ /* 0x000e220000002600 */
[----:B------:R-:W0:Y:S02]  /*0020*/  LDCU UR4, c[0x0][0x3a0] ;  /* 0x00007400ff0477ac */ /* 0x000e240008000800 */
[----:B0-----:R-:W-:-:S13]  /*0030*/  ISETP.GE.AND P0, PT, R0, UR4, PT ;  /* 0x0000000400007c0c */ /* 0x001fda000bf06270 */
[----:B------:R-:W-:Y:S05]  /*0040*/  @P0 EXIT ;  /* 0x000000000000094d */ /* 0x000fea0003800000 */
[----:B------:R-:W0:Y:S01]  /*0050*/  LDC.64 R2, c[0x0][0x398] ;  /* 0x0000e600ff027b82 */ /* 0x000e220000000a00 */
[----:B------:R-:W1:Y:S01]  /*0060*/  LDCU.64 UR4, c[0x0][0x358] ;  /* 0x00006b00ff0477ac */ /* 0x000e620008000a00 */
[----:B0-----:R-:W-:-:S05]  /*0070*/  IMAD.WIDE.U32 R2, R0, 0x4, R2 ;  /* 0x0000000400027825 */ /* 0x001fca00078e0002 */
[----:B-1----:R-:W2:Y:S02]  /*0080*/  LDG.E.CONSTANT R6, desc[UR4][R2.64] ;  /* 0x0000000402067981 */ /* 0x002ea4000c1e9900 */
[----:B--2---:R-:W-:Y:S02]  /*0090*/  ISETP.GE.U32.AND P0, PT, R6, 0x1, PT ;  /* 0x000000010600780c */ /* 0x004fe40003f06070 */
[----:B------:R-:W-:-:S04]  /*00a0*/  SHF.R.S32.HI R7, RZ, 0x1f, R6 ;  /* 0x0000001fff077819 */ /* 0x000fc80000011406 */
[----:B------:R-:W-:-:S13]  /*00b0*/  ISETP.GE.AND.EX P0, PT, R7, RZ, PT, P0 ;  /* 0x000000ff0700720c */ /* 0x000fda0003f06300 */
[----:B------:R-:W-:Y:S05]  /*00c0*/  @!P0 EXIT ;  /* 0x000000000000894d */ /* 0x000fea0003800000 */
[----:B------:R-:W0:Y:S01]  /*00d0*/  S2R R9, SR_TID.X ;  /* 0x0000000000097919 */ /* 0x000e220000002100 */
[----:B------:R-:W0:Y:S01]  /*00e0*/  S2UR UR6, SR_CTAID.X ;  /* 0x00000000000679c3 */ /* 0x000e220000002500 */
[----:B------:R-:W1:Y:S07]  /*00f0*/  LDCU UR7, c[0x0][0x390] ;  /* 0x00007200ff0777ac */ /* 0x000e6e0008000800 */
[----:B------:R-:W0:Y:S02]  /*0100*/  LDC R8, c[0x0][0x360] ;  /* 0x0000d800ff087b82 */ /* 0x000e240000000800 */
[----:B0-----:R-:W-:-:S05]  /*0110*/  IMAD R9, R8, UR6, R9 ;  /* 0x0000000608097c24 */ /* 0x001fca000f8e0209 */
[----:B-1----:R-:W-:-:S13]  /*0120*/  ISETP.GE.AND P0, PT, R9, UR7, PT ;  /* 0x0000000709007c0c */ /* 0x002fda000bf06270 */
[----:B------:R-:W-:Y:S05]  /*0130*/  @P0 EXIT ;  /* 0x000000000000094d */ /* 0x000fea0003800000 */
[----:B------:R-:W0:Y:S01]  /*0140*/  LDC R11, c[0x0][0x394] ;  /* 0x0000e500ff0b7b82 */ /* 0x000e220000000800 */
[----:B------:R-:W1:Y:S01]  /*0150*/  LDCU UR6, c[0x0][0x370] ;  /* 0x00006e00ff0677ac */ /* 0x000e620008000800 */
[----:B------:R-:W2:Y:S06]  /*0160*/  LDCU UR7, c[0x0][0x390] ;  /* 0x00007200ff0777ac */ /* 0x000eac0008000800 */
[----:B------:R-:W3:Y:S01]  /*0170*/  LDC.64 R2, c[0x0][0x388] ;  /* 0x0000e200ff027b82 */ /* 0x000ee20000000a00 */
[----:B------:R-:W4:Y:S01]  /*0180*/  LDCU.64 UR8, c[0x0][0x388] ;  /* 0x00007100ff0877ac */ /* 0x000f220008000a00 */
[----:B------:R-:W0:Y:S06]  /*0190*/  LDCU.64 UR10, c[0x0][0x380] ;  /* 0x00007000ff0a77ac */ /* 0x000e2c0008000a00 */
[----:B------:R-:W2:Y:S01]  /*01a0*/  LDC.64 R4, c[0x0][0x3a8] ;  /* 0x0000ea00ff047b82 */ /* 0x000ea20000000a00 */
[----:B-1----:R-:W-:Y:S01]  /*01b0*/  IMAD R8, R8, UR6, RZ ;  /* 0x0000000608087c24 */ /* 0x002fe2000f8e02ff */
[----:B0---4-:R-:W-:-:S07]  /*01c0*/  IADD3 R10, PT, PT, R6, 0xf, R11 ;  /* 0x0000000f060a7810 */ /* 0x011fce0007ffe00b */
.L_x_6:
[----:B------:R-:W-:Y:S01]  /*01d0*/  ISETP.GE.AND P0, PT, R9, R10, PT ;  /* 0x0000000a0900720c */ /* 0x000fe20003f06270 */
[----:B------:R-:W-:Y:S01]  /*01e0*/  BSSY.RECONVERGENT B0, `(.L_x_4) ;  /* 0x0000016000007945 */ /* 0x000fe20003800200 */
[----:B--2---:R-:W-:Y:S02]  /*01f0*/  IMAD R11, R0, UR7, R9 ;  /* 0x00000007000b7c24 */ /* 0x004fe4000f8e0209 */
[----:B------:R-:W-:-:S09]  /*0200*/  IMAD.MOV.U32 R19, RZ, RZ, 0x7fffffff ;  /* 0x7fffffffff137424 */ /* 0x000fd200078e00ff */
[----:B0-----:R-:W-:Y:S05]  /*0210*/  @!P0 BRA `(.L_x_5) ;  /* 0x0000000000488947 */ /* 0x001fea0003800000 */
[----:B------:R-:W-:Y:S01]  /*0220*/  SHF.R.S32.HI R18, RZ, 0x1f, R9 ;  /* 0x0000001fff127819 */ /* 0x000fe20000011409 */
[----:B---3--:R-:W-:Y:S01]  /*0230*/  IMAD.WIDE R14, R9, 0x4, R2 ;  /* 0x00000004090e7825 */ /* 0x008fe200078e0202 */
[----:B------:R-:W-:-:S05]  /*0240*/  IADD3 R17, P0, PT, -R6, R9, RZ ;  /* 0x0000000906117210 */ /* 0x000fca0007f1e1ff */
[----:B------:R-:W-:Y:S01]  /*0250*/  IMAD.X R20, R18, 0x1, ~R7, P0 ;  /* 0x0000000112147824 */ /* 0x000fe200000e0e07 */
[C---:B------:R-:W-:Y:S01]  /*0260*/  LEA R12, P0, R17.reuse, UR8, 0x2 ;  /* 0x00000008110c7c11 */ /* 0x040fe2000f8010ff */
[----:B------:R-:W2:Y:S03]  /*0270*/  LDG.E.CONSTANT R14, desc[UR4][R14.64+0x4] ;  /* 0x000004040e0e7981 */ /* 0x000ea6000c1e9900 */
[----:B------:R-:W-:-:S06]  /*0280*/  LEA.HI.X R13, R17, UR9, R20, 0x2, P0 ;  /* 0x00000009110d7c11 */ /* 0x000fcc00080f1414 */
[----:B------:R-:W2:Y:S02]  /*0290*/  LDG.E.CONSTANT R13, desc[UR4][R12.64+0x4] ;  /* 0x000004040c0d7981 */ /* 0x000ea4000c1e9900 */
[----:B--2---:R-:W-:-:S13]  /*02a0*/  ISETP.NE.AND P0, PT, R14, R13, PT ;  /* 0x0000000d0e00720c */ /* 0x004fda0003f05270 */
[----:B------:R-:W-:Y:S05]  /*02b0*/  @P0 BRA `(.L_x_5) ;  /* 0x0000000000200947 */ /* 0x000fea0003800000 */
[----:B------:R-:W-:Y:S02]  /*02c0*/  LEA R12, P0, R9, UR10, 0x3 ;  /* 0x0000000a090c7c11 */ /* 0x000fe4000f8018ff */
[----:B------:R-:W-:Y:S02]  /*02d0*/  LEA R16, P1, R17, UR10, 0x3 ;  /* 0x0000000a11107c11 */ /* 0x000fe4000f8218ff */
[----:B------:R-:W-:Y:S02]  /*02e0*/  LEA.HI.X R13, R9, UR11, R18, 0x3, P0 ;  /* 0x0000000b090d7c11 */ /* 0x000fe400080f1c12 */
[----:B------:R-:W-:-:S04]  /*02f0*/  LEA.HI.X R17, R17, UR11, R20, 0x3, P1 ;  /* 0x0000000b11117c11 */ /* 0x000fc800088f1c14 */
[----:B------:R-:W2:Y:S04]  /*0300*/  LDG.E.64.CONSTANT R12, desc[UR4][R12.64+0x8] ;  /* 0x000008040c0c7981 */ /* 0x000ea8000c1e9b00 */
[----:B------:R-:W2:Y:S02]  /*0310*/  LDG.E.64.CONSTANT R14, desc[UR4][R16.64+0x8] ;  /* 0x00000804100e7981 */ /* 0x000ea4000c1e9b00 */
[----:B--2---:R-:W-:-:S06]  /*0320*/  DADD R14, R12, -R14 ;  /* 0x000000000c0e7229 */ /* 0x004fcc000000080e */
[----:B------:R0:W1:Y:S05]  /*0330*/  F2F.F32.F64 R19, R14 ;  /* 0x0000000e00137310 */ /* 0x00006a0000301000 */
.L_x_5:
[----:B------:R-:W-:Y:S05]  /*0340*/  BSYNC.RECONVERGENT B0 ;  /* 0x0000000000007941 */ /* 0x000fea0003800200 */
.L_x_4:
[----:B------:R-:W-:-:S04]  /*0350*/  IMAD.WIDE R12, R11, 0x4, R4 ;  /* 0x000000040b0c7825 */ /* 0x000fc800078e0204 */
[----:B------:R-:W-:Y:S01]  /*0360*/  IMAD.IADD R9, R8, 0x1, R9 ;  /* 0x0000000108097824 */ /* 0x000fe200078e0209 */
[----:B-1----:R1:W-:Y:S04]  /*0370*/  STG.E desc[UR4][R12.64], R19 ;  /* 0x000000130c007986 */ /* 0x0023e8000c101904 */
[----:B------:R-:W-:-:S13]  /*0380*/  ISETP.GE.AND P0, PT, R9, UR7, PT ;  /* 0x0000000709007c0c */ /* 0x000fda000bf06270 */
[----:B-1----:R-:W-:Y:S05]  /*0390*/  @!P0 BRA `(.L_x_6) ;  /* 0xfffffffc008c8947 */ /* 0x002fea000383ffff */
[----:B------:R-:W-:Y:S05]  /*03a0*/  EXIT ;  /* 0x000000000000794d */ /* 0x000fea0003800000 */
.L_x_7:
        /* <DEDUP_REMOVED lines=13> */
.L_x_9:


//--------------------- .nv.shared.reserved.0     --------------------------
	.section	.nv.shared.reserved.0,"aw",@nobits
	.weak		__nv_reservedSMEM_offset_0_alias
	.size		__nv_reservedSMEM_offset_0_alias, 0, 64
	.other		__nv_reservedSMEM_offset_0_alias,@"STO_CUDA_RESERVED_SHARED STV_DEFAULT"
__nv_reservedSMEM_offset_0_alias:
	.zero		0
	.zero		64


//--------------------- .nv.constant0.mass_many_series_one_param_time_major_f32 --------------------------
	.section	.nv.constant0.mass_many_series_one_param_time_major_f32,"a",@progbits
	.sectionflags	@""
	.align	4
.nv.constant0.mass_many_series_one_param_time_major_f32:
	.zero		944


//--------------------- .nv.constant0.mass_batch_f32 --------------------------
	.section	.nv.constant0.mass_batch_f32,"a",@progbits
	.sectionflags	@""
	.align	4
.nv.constant0.mass_batch_f32:
	.zero		944


//--------------------- SYMBOLS --------------------------

	.type		.nv.reservedSmem.offset0,@object
	.size		.nv.reservedSmem.offset0,0x4
